//
// Generated by NVIDIA NVVM Compiler
//
// Compiler Build ID: CL-36424714
// Cuda compilation tools, release 13.0, V13.0.88
// Based on NVVM 20.0.0
//

.version 9.0
.target sm_100
.address_size 64

	// .globl	_Z2k1v

.visible .entry _Z2k1v()
{


	ret;

}
	// .globl	_ZN3aaa2k2Ev
.visible .entry _ZN3aaa2k2Ev()
{


	ret;

}
	// .globl	_ZN3aaa3bbb2k3Ev
.visible .entry _ZN3aaa3bbb2k3Ev()
{


	ret;

}
.entry _ZN34_GLOBAL__N__5f35c71e_4_k_cu__Z2k1v2k4Ev()
{


	ret;

}


// ===== COMPILED SASS (sm_100) =====

	.target	sm_100

	.elftype	@"ET_EXEC"


//--------------------- .note.nv.tkinfo           --------------------------
	.section	.note.nv.tkinfo,"",@"SHT_NOTE"
	.sectionflags	@"SHF_NOTE_NV_TKINFO"
	.tkinfo
        /*0018*/ 	.word	0x00000002
        /*0030*/ 	.string	""
        /*0030*/ 	.string	"ptxas"
        /*0030*/ 	.string	"Cuda compilation tools, release 13.0, V13.0.88"
        /*0030*/ 	.string	"Build cuda_13.0.r13.0/compiler.36424714_0"
        /*0030*/ 	.string	"-arch sm_100 -m 64 "



//--------------------- .note.nv.cuinfo           --------------------------
	.section	.note.nv.cuinfo,"",@"SHT_NOTE"
	.sectionflags	@"SHF_NOTE_NV_CUINFO"
        /*0018*/ 	.short	0x0002
        /*001a*/ 	.short	0x0064
        /*001c*/ 	.short	0x0082
	.zero		2


//--------------------- .nv.info                  --------------------------
	.section	.nv.info,"",@"SHT_CUDA_INFO"
	.align	4


	//----- nvinfo : EIATTR_REGCOUNT
	.align		4
        /*0000*/ 	.byte	0x04, 0x2f
        /*0002*/ 	.short	(.L_1 - .L_0)
	.align		4
.L_0:
        /*0004*/ 	.word	index@(_Z2k1v)
        /*0008*/ 	.word	0x00000004


	//----- nvinfo : EIATTR_FRAME_SIZE
	.align		4
.L_1:
        /*000c*/ 	.byte	0x04, 0x11
        /*000e*/ 	.short	(.L_3 - .L_2)
	.align		4
.L_2:
        /*0010*/ 	.word	index@(_Z2k1v)
        /*0014*/ 	.word	0x00000000


	//----- nvinfo : EIATTR_REGCOUNT
	.align		4
.L_3:
        /*0018*/ 	.byte	0x04, 0x2f
        /*001a*/ 	.short	(.L_5 - .L_4)
	.align		4
.L_4:
        /*001c*/ 	.word	index@(_ZN3aaa2k2Ev)
        /*0020*/ 	.word	0x00000004


	//----- nvinfo : EIATTR_FRAME_SIZE
	.align		4
.L_5:
        /*0024*/ 	.byte	0x04, 0x11
        /*0026*/ 	.short	(.L_7 - .L_6)
	.align		4
.L_6:
        /*0028*/ 	.word	index@(_ZN3aaa2k2Ev)
        /*002c*/ 	.word	0x00000000


	//----- nvinfo : EIATTR_REGCOUNT
	.align		4
.L_7:
        /*0030*/ 	.byte	0x04, 0x2f
        /*0032*/ 	.short	(.L_9 - .L_8)
	.align		4
.L_8:
        /*0034*/ 	.word	index@(_ZN3aaa3bbb2k3Ev)
        /*0038*/ 	.word	0x00000004


	//----- nvinfo : EIATTR_FRAME_SIZE
	.align		4
.L_9:
        /*003c*/ 	.byte	0x04, 0x11
        /*003e*/ 	.short	(.L_11 - .L_10)
	.align		4
.L_10:
        /*0040*/ 	.word	index@(_ZN3aaa3bbb2k3Ev)
        /*0044*/ 	.word	0x00000000


	//----- nvinfo : EIATTR_REGCOUNT
	.align		4
.L_11:
        /*0048*/ 	.byte	0x04, 0x2f
        /*004a*/ 	.short	(.L_13 - .L_12)
	.align		4
.L_12:
        /*004c*/ 	.word	index@(_ZN34_GLOBAL__N__5f35c71e_4_k_cu__Z2k1v2k4Ev)
        /*0050*/ 	.word	0x00000004


	//----- nvinfo : EIATTR_FRAME_SIZE
	.align		4
.L_13:
        /*0054*/ 	.byte	0x04, 0x11
        /*0056*/ 	.short	(.L_15 - .L_14)
	.align		4
.L_14:
        /*0058*/ 	.word	index@(_ZN34_GLOBAL__N__5f35c71e_4_k_cu__Z2k1v2k4Ev)
        /*005c*/ 	.word	0x00000000


	//----- nvinfo : EIATTR_MIN_STACK_SIZE
	.align		4
.L_15:
        /*0060*/ 	.byte	0x04, 0x12
        /*0062*/ 	.short	(.L_17 - .L_16)
	.align		4
.L_16:
        /*0064*/ 	.word	index@(_ZN34_GLOBAL__N__5f35c71e_4_k_cu__Z2k1v2k4Ev)
        /*0068*/ 	.word	0x00000000


	//----- nvinfo : EIATTR_MIN_STACK_SIZE
	.align		4
.L_17:
        /*006c*/ 	.byte	0x04, 0x12
        /*006e*/ 	.short	(.L_19 - .L_18)
	.align		4
.L_18:
        /*0070*/ 	.word	index@(_ZN3aaa3bbb2k3Ev)
        /*0074*/ 	.word	0x00000000


	//----- nvinfo : EIATTR_MIN_STACK_SIZE
	.align		4
.L_19:
        /*0078*/ 	.byte	0x04, 0x12
        /*007a*/ 	.short	(.L_21 - .L_20)
	.align		4
.L_20:
        /*007c*/ 	.word	index@(_ZN3aaa2k2Ev)
        /*0080*/ 	.word	0x00000000


	//----- nvinfo : EIATTR_MIN_STACK_SIZE
	.align		4
.L_21:
        /*0084*/ 	.byte	0x04, 0x12
        /*0086*/ 	.short	(.L_23 - .L_22)
	.align		4
.L_22:
        /*0088*/ 	.word	index@(_Z2k1v)
        /*008c*/ 	.word	0x00000000
.L_23:


//--------------------- .nv.compat                --------------------------
	.section	.nv.compat,"",@"SHT_CUDA_COMPAT_INFO"
	.align	4
        /*0000*/ 	.byte	0x02, 0x09, 0x00, 0x00, 0x02, 0x02, 0x01, 0x00, 0x02, 0x05, 0x05, 0x00, 0x03, 0x07, 0x01, 0x01
        /*0010*/ 	.byte	0x02, 0x03, 0x00, 0x00, 0x02, 0x06, 0x01, 0x00, 0x04, 0x0b, 0x08, 0x00, 0x09, 0x00, 0x00, 0x00
        /*0020*/ 	.byte	0x00, 0x00, 0x00, 0x00


//--------------------- .nv.info._ZN34_GLOBAL__N__5f35c71e_4_k_cu__Z2k1v2k4Ev --------------------------
	.section	.nv.info._ZN34_GLOBAL__N__5f35c71e_4_k_cu__Z2k1v2k4Ev,"",@"SHT_CUDA_INFO"
	.sectionflags	@""
	.align	4


	//----- nvinfo : EIATTR_CUDA_API_VERSION
	.align		4
        /*0000*/ 	.byte	0x04, 0x37
        /*0002*/ 	.short	(.L_25 - .L_24)
.L_24:
        /*0004*/ 	.word	0x00000082


	//----- nvinfo : EIATTR_SPARSE_MMA_MASK
	.align		4
.L_25:
        /*0008*/ 	.byte	0x03, 0x50
        /*000a*/ 	.short	0x0000


	//----- nvinfo : EIATTR_MAXREG_COUNT
	.align		4
        /*000c*/ 	.byte	0x03, 0x1b
        /*000e*/ 	.short	0x00ff


	//----- nvinfo : EIATTR_MERCURY_ISA_VERSION
	.align		4
        /*0010*/ 	.byte	0x03, 0x5f
        /*0012*/ 	.short	0x0101


	//----- nvinfo : EIATTR_VRC_CTA_INIT_COUNT
	.align		4
        /*0014*/ 	.byte	0x02, 0x4a
	.zero		1
	.zero		1


	//----- nvinfo : EIATTR_EXIT_INSTR_OFFSETS
	.align		4
        /*0018*/ 	.byte	0x04, 0x1c
        /*001a*/ 	.short	(.L_27 - .L_26)


	//   ....[0]....
.L_26:
        /*001c*/ 	.word	0x00000010


	//----- nvinfo : EIATTR_SW_WAR
	.align		4
.L_27:
        /*0020*/ 	.byte	0x04, 0x36
        /*0022*/ 	.short	(.L_29 - .L_28)
.L_28:
        /*0024*/ 	.word	0x00000008
.L_29:


//--------------------- .nv.info._ZN3aaa3bbb2k3Ev --------------------------
	.section	.nv.info._ZN3aaa3bbb2k3Ev,"",@"SHT_CUDA_INFO"
	.sectionflags	@""
	.align	4


	//----- nvinfo : EIATTR_CUDA_API_VERSION
	.align		4
        /*0000*/ 	.byte	0x04, 0x37
        /*0002*/ 	.short	(.L_31 - .L_30)
.L_30:
        /*0004*/ 	.word	0x00000082


	//----- nvinfo : EIATTR_SPARSE_MMA_MASK
	.align		4
.L_31:
        /*0008*/ 	.byte	0x03, 0x50
        /*000a*/ 	.short	0x0000


	//----- nvinfo : EIATTR_MAXREG_COUNT
	.align		4
        /*000c*/ 	.byte	0x03, 0x1b
        /*000e*/ 	.short	0x00ff


	//----- nvinfo : EIATTR_MERCURY_ISA_VERSION
	.align		4
        /*0010*/ 	.byte	0x03, 0x5f
        /*0012*/ 	.short	0x0101


	//----- nvinfo : EIATTR_VRC_CTA_INIT_COUNT
	.align		4
        /*0014*/ 	.byte	0x02, 0x4a
	.zero		1
	.zero		1


	//----- nvinfo : EIATTR_EXIT_INSTR_OFFSETS
	.align		4
        /*0018*/ 	.byte	0x04, 0x1c
        /*001a*/ 	.short	(.L_33 - .L_32)


	//   ....[0]....
.L_32:
        /*001c*/ 	.word	0x00000010


	//----- nvinfo : EIATTR_SW_WAR
	.align		4
.L_33:
        /*0020*/ 	.byte	0x04, 0x36
        /*0022*/ 	.short	(.L_35 - .L_34)
.L_34:
        /*0024*/ 	.word	0x00000008
.L_35:


//--------------------- .nv.info._ZN3aaa2k2Ev     --------------------------
	.section	.nv.info._ZN3aaa2k2Ev,"",@"SHT_CUDA_INFO"
	.sectionflags	@""
	.align	4


	//----- nvinfo : EIATTR_CUDA_API_VERSION
	.align		4
        /*0000*/ 	.byte	0x04, 0x37
        /*0002*/ 	.short	(.L_37 - .L_36)
.L_36:
        /*0004*/ 	.word	0x00000082


	//----- nvinfo : EIATTR_SPARSE_MMA_MASK
	.align		4
.L_37:
        /*0008*/ 	.byte	0x03, 0x50
        /*000a*/ 	.short	0x0000


	//----- nvinfo : EIATTR_MAXREG_COUNT
	.align		4
        /*000c*/ 	.byte	0x03, 0x1b
        /*000e*/ 	.short	0x00ff


	//----- nvinfo : EIATTR_MERCURY_ISA_VERSION
	.align		4
        /*0010*/ 	.byte	0x03, 0x5f
        /*0012*/ 	.short	0x0101


	//----- nvinfo : EIATTR_VRC_CTA_INIT_COUNT
	.align		4
        /*0014*/ 	.byte	0x02, 0x4a
	.zero		1
	.zero		1


	//----- nvinfo : EIATTR_EXIT_INSTR_OFFSETS
	.align		4
        /*0018*/ 	.byte	0x04, 0x1c
        /*001a*/ 	.short	(.L_39 - .L_38)


	//   ....[0]....
.L_38:
        /*001c*/ 	.word	0x00000010


	//----- nvinfo : EIATTR_SW_WAR
	.align		4
.L_39:
        /*0020*/ 	.byte	0x04, 0x36
        /*0022*/ 	.short	(.L_41 - .L_40)
.L_40:
        /*0024*/ 	.word	0x00000008
.L_41:


//--------------------- .nv.info._Z2k1v           --------------------------
	.section	.nv.info._Z2k1v,"",@"SHT_CUDA_INFO"
	.sectionflags	@""
	.align	4


	//----- nvinfo : EIATTR_CUDA_API_VERSION
	.align		4
        /*0000*/ 	.byte	0x04, 0x37
        /*0002*/ 	.short	(.L_43 - .L_42)
.L_42:
        /*0004*/ 	.word	0x00000082


	//----- nvinfo : EIATTR_SPARSE_MMA_MASK
	.align		4
.L_43:
        /*0008*/ 	.byte	0x03, 0x50
        /*000a*/ 	.short	0x0000


	//----- nvinfo : EIATTR_MAXREG_COUNT
	.align		4
        /*000c*/ 	.byte	0x03, 0x1b
        /*000e*/ 	.short	0x00ff


	//----- nvinfo : EIATTR_MERCURY_ISA_VERSION
	.align		4
        /*0010*/ 	.byte	0x03, 0x5f
        /*0012*/ 	.short	0x0101


	//----- nvinfo : EIATTR_VRC_CTA_INIT_COUNT
	.align		4
        /*0014*/ 	.byte	0x02, 0x4a
	.zero		1
	.zero		1


	//----- nvinfo : EIATTR_EXIT_INSTR_OFFSETS
	.align		4
        /*0018*/ 	.byte	0x04, 0x1c
        /*001a*/ 	.short	(.L_45 - .L_44)


	//   ....[0]....
.L_44:
        /*001c*/ 	.word	0x00000010


	//----- nvinfo : EIATTR_SW_WAR
	.align		4
.L_45:
        /*0020*/ 	.byte	0x04, 0x36
        /*0022*/ 	.short	(.L_47 - .L_46)
.L_46:
        /*0024*/ 	.word	0x00000008
.L_47:


//--------------------- .nv.callgraph             --------------------------
	.section	.nv.callgraph,"",@"SHT_CUDA_CALLGRAPH"
	.align	4
	.sectionentsize	8
	.align		4
        /*0000*/ 	.word	0x00000000
	.align		4
        /*0004*/ 	.word	0xffffffff
	.align		4
        /*0008*/ 	.word	0x00000000
	.align		4
        /*000c*/ 	.word	0xfffffffe
	.align		4
        /*0010*/ 	.word	0x00000000
	.align		4
        /*0014*/ 	.word	0xfffffffd
	.align		4
        /*0018*/ 	.word	0x00000000
	.align		4
        /*001c*/ 	.word	0xfffffffc


//--------------------- .text._ZN34_GLOBAL__N__5f35c71e_4_k_cu__Z2k1v2k4Ev --------------------------
	.section	.text._ZN34_GLOBAL__N__5f35c71e_4_k_cu__Z2k1v2k4Ev,"ax",@progbits
	.align	128
.text._ZN34_GLOBAL__N__5f35c71e_4_k_cu__Z2k1v2k4Ev:
        .type           _ZN34_GLOBAL__N__5f35c71e_4_k_cu__Z2k1v2k4Ev,@function
        .size           _ZN34_GLOBAL__N__5f35c71e_4_k_cu__Z2k1v2k4Ev,(.L_x_4 - _ZN34_GLOBAL__N__5f35c71e_4_k_cu__Z2k1v2k4Ev)
        .other          _ZN34_GLOBAL__N__5f35c71e_4_k_cu__Z2k1v2k4Ev,@"STO_CUDA_ENTRY STV_DEFAULT"
_ZN34_GLOBAL__N__5f35c71e_4_k_cu__Z2k1v2k4Ev:
[----:B------:R-:W-:Y:S01]  /*0000*/  LDC R1, c[0x0][0x37c] ;  /* 0x0000df00ff017b82 */ /* 0x000fe20000000800 */
[----:B------:R-:W-:Y:S05]  /*0010*/  EXIT ;  /* 0x000000000000794d */ /* 0x000fea0003800000 */
.L_x_0:
[----:B------:R-:W-:-:S00]  /*0020*/  BRA `(.L_x_0) ;  /* 0xfffffffc00fc7947 */ /* 0x000fc0000383ffff */
[----:B------:R-:W-:-:S00]  /*0030*/  NOP ;  /* 0x0000000000007918 */ /* 0x000fc00000000000 */
        /* <DEDUP_REMOVED lines=12> */
.L_x_4:


//--------------------- .text._ZN3aaa3bbb2k3Ev    --------------------------
	.section	.text._ZN3aaa3bbb2k3Ev,"ax",@progbits
	.align	128
        .global         _ZN3aaa3bbb2k3Ev
        .type           _ZN3aaa3bbb2k3Ev,@function
        .size           _ZN3aaa3bbb2k3Ev,(.L_x_5 - _ZN3aaa3bbb2k3Ev)
        .other          _ZN3aaa3bbb2k3Ev,@"STO_CUDA_ENTRY STV_DEFAULT"
_ZN3aaa3bbb2k3Ev:
.text._ZN3aaa3bbb2k3Ev:
[----:B------:R-:W-:Y:S01]  /*0000*/  LDC R1, c[0x0][0x37c] ;  /* 0x0000df00ff017b82 */ /* 0x000fe20000000800 */
[----:B------:R-:W-:Y:S05]  /*0010*/  EXIT ;  /* 0x000000000000794d */ /* 0x000fea0003800000 */
.L_x_1:
        /* <DEDUP_REMOVED lines=14> */
.L_x_5:


//--------------------- .text._ZN3aaa2k2Ev        --------------------------
	.section	.text._ZN3aaa2k2Ev,"ax",@progbits
	.align	128
        .global         _ZN3aaa2k2Ev
        .type           _ZN3aaa2k2Ev,@function
        .size           _ZN3aaa2k2Ev,(.L_x_6 - _ZN3aaa2k2Ev)
        .other          _ZN3aaa2k2Ev,@"STO_CUDA_ENTRY STV_DEFAULT"
_ZN3aaa2k2Ev:
.text._ZN3aaa2k2Ev:
[----:B------:R-:W-:Y:S01]  /*0000*/  LDC R1, c[0x0][0x37c] ;  /* 0x0000df00ff017b82 */ /* 0x000fe20000000800 */
[----:B------:R-:W-:Y:S05]  /*0010*/  EXIT ;  /* 0x000000000000794d */ /* 0x000fea0003800000 */
.L_x_2:
        /* <DEDUP_REMOVED lines=14> */
.L_x_6:


//--------------------- .text._Z2k1v              --------------------------
	.section	.text._Z2k1v,"ax",@progbits
	.align	128
        .global         _Z2k1v
        .type           _Z2k1v,@function
        .size           _Z2k1v,(.L_x_7 - _Z2k1v)
        .other          _Z2k1v,@"STO_CUDA_ENTRY STV_DEFAULT"
_Z2k1v:
.text._Z2k1v:
[----:B------:R-:W-:Y:S01]  /*0000*/  LDC R1, c[0x0][0x37c] ;  /* 0x0000df00ff017b82 */ /* 0x000fe20000000800 */
[----:B------:R-:W-:Y:S05]  /*0010*/  EXIT ;  /* 0x000000000000794d */ /* 0x000fea0003800000 */
.L_x_3:
        /* <DEDUP_REMOVED lines=14> */
.L_x_7:


//--------------------- .nv.shared.reserved.0     --------------------------
	.section	.nv.shared.reserved.0,"aw",@nobits
	.weak		__nv_reservedSMEM_offset_0_alias
	.size		__nv_reservedSMEM_offset_0_alias, 0, 64
	.other		__nv_reservedSMEM_offset_0_alias,@"STO_CUDA_RESERVED_SHARED STV_DEFAULT"
__nv_reservedSMEM_offset_0_alias:
	.zero		0
	.zero		64


//--------------------- .nv.constant0._ZN34_GLOBAL__N__5f35c71e_4_k_cu__Z2k1v2k4Ev --------------------------
	.section	.nv.constant0._ZN34_GLOBAL__N__5f35c71e_4_k_cu__Z2k1v2k4Ev,"a",@progbits
	.sectionflags	@""
	.align	4
.nv.constant0._ZN34_GLOBAL__N__5f35c71e_4_k_cu__Z2k1v2k4Ev:
	.zero		896


//--------------------- .nv.constant0._ZN3aaa3bbb2k3Ev --------------------------
	.section	.nv.constant0._ZN3aaa3bbb2k3Ev,"a",@progbits
	.sectionflags	@""
	.align	4
.nv.constant0._ZN3aaa3bbb2k3Ev:
	.zero		896


//--------------------- .nv.constant0._ZN3aaa2k2Ev --------------------------
	.section	.nv.constant0._ZN3aaa2k2Ev,"a",@progbits
	.sectionflags	@""
	.align	4
.nv.constant0._ZN3aaa2k2Ev:
	.zero		896


//--------------------- .nv.constant0._Z2k1v      --------------------------
	.section	.nv.constant0._Z2k1v,"a",@progbits
	.sectionflags	@""
	.align	4
.nv.constant0._Z2k1v:
	.zero		896


//--------------------- SYMBOLS --------------------------

	.type		.nv.reservedSmem.offset0,@object
	.size		.nv.reservedSmem.offset0,0x4
